//
// Generated by NVIDIA NVVM Compiler
//
// Compiler Build ID: CL-36424714
// Cuda compilation tools, release 13.0, V13.0.88
// Based on NVVM 20.0.0
//

.version 9.0
.target sm_100
.address_size 64

	// .globl	_Z19compress_mat_kernelPKfP6item_tiiPi
// _ZZ19compress_mat_kernelPKfP6item_tiiPiE15numZerosInBlock has been demoted
// _ZZ19compress_mat_kernelPKfP6item_tiiPiE11index_start has been demoted

.visible .entry _Z19compress_mat_kernelPKfP6item_tiiPi(
	.param .u64 .ptr .align 1 _Z19compress_mat_kernelPKfP6item_tiiPi_param_0,
	.param .u64 .ptr .align 1 _Z19compress_mat_kernelPKfP6item_tiiPi_param_1,
	.param .u32 _Z19compress_mat_kernelPKfP6item_tiiPi_param_2,
	.param .u32 _Z19compress_mat_kernelPKfP6item_tiiPi_param_3,
	.param .u64 .ptr .align 1 _Z19compress_mat_kernelPKfP6item_tiiPi_param_4
)
{
	.reg .pred 	%p<8>;
	.reg .b32 	%r<22>;
	.reg .b32 	%f<2>;
	.reg .b64 	%rd<11>;
	// demoted variable
	.shared .align 4 .u32 _ZZ19compress_mat_kernelPKfP6item_tiiPiE15numZerosInBlock;
	// demoted variable
	.shared .align 4 .u32 _ZZ19compress_mat_kernelPKfP6item_tiiPiE11index_start;
	ld.param.u64 	%rd1, [_Z19compress_mat_kernelPKfP6item_tiiPi_param_0];
	ld.param.u64 	%rd2, [_Z19compress_mat_kernelPKfP6item_tiiPi_param_1];
	ld.param.u32 	%r6, [_Z19compress_mat_kernelPKfP6item_tiiPi_param_2];
	ld.param.u32 	%r7, [_Z19compress_mat_kernelPKfP6item_tiiPi_param_3];
	ld.param.u64 	%rd3, [_Z19compress_mat_kernelPKfP6item_tiiPi_param_4];
	mov.u32 	%r8, %ctaid.x;
	mov.u32 	%r9, %ntid.x;
	mov.u32 	%r10, %tid.x;
	mad.lo.s32 	%r1, %r8, %r9, %r10;
	mov.u32 	%r11, %ctaid.y;
	mov.u32 	%r12, %ntid.y;
	mov.u32 	%r2, %tid.y;
	mad.lo.s32 	%r3, %r11, %r12, %r2;
	setp.ne.s32 	%p1, %r2, 0;
	@%p1 bra 	$L__BB0_2;
	mov.b32 	%r13, 0;
	st.shared.u32 	[_ZZ19compress_mat_kernelPKfP6item_tiiPiE15numZerosInBlock], %r13;
$L__BB0_2:
	bar.sync 	0;
	setp.ge.s32 	%p2, %r1, %r6;
	setp.ge.s32 	%p3, %r3, %r7;
	or.pred  	%p4, %p2, %p3;
	@%p4 bra 	$L__BB0_9;
	mad.lo.s32 	%r15, %r7, %r1, %r3;
	cvta.to.global.u64 	%rd4, %rd1;
	mul.wide.s32 	%rd5, %r15, 4;
	add.s64 	%rd6, %rd4, %rd5;
	ld.global.f32 	%f1, [%rd6];
	setp.eq.f32 	%p5, %f1, 0f00000000;
	mov.b32 	%r21, -1;
	@%p5 bra 	$L__BB0_5;
	atom.shared.add.u32 	%r21, [_ZZ19compress_mat_kernelPKfP6item_tiiPiE15numZerosInBlock], 1;
$L__BB0_5:
	setp.ne.s32 	%p6, %r2, 0;
	bar.sync 	0;
	@%p6 bra 	$L__BB0_7;
	ld.shared.u32 	%r16, [_ZZ19compress_mat_kernelPKfP6item_tiiPiE15numZerosInBlock];
	cvta.to.global.u64 	%rd7, %rd3;
	atom.global.add.u32 	%r17, [%rd7], %r16;
	st.shared.u32 	[_ZZ19compress_mat_kernelPKfP6item_tiiPiE11index_start], %r17;
$L__BB0_7:
	bar.sync 	0;
	setp.eq.s32 	%p7, %r21, -1;
	@%p7 bra 	$L__BB0_9;
	ld.shared.u32 	%r18, [_ZZ19compress_mat_kernelPKfP6item_tiiPiE11index_start];
	add.s32 	%r19, %r18, %r21;
	cvta.to.global.u64 	%rd8, %rd2;
	mul.wide.s32 	%rd9, %r19, 8;
	add.s64 	%rd10, %rd8, %rd9;
	st.global.f32 	[%rd10], %f1;
	prmt.b32 	%r20, %r1, %r3, 0x5410U;
	st.global.u32 	[%rd10+4], %r20;
$L__BB0_9:
	ret;

}
	// .globl	_Z13matvec_kernelPK6item_tPKfPfi
.visible .entry _Z13matvec_kernelPK6item_tPKfPfi(
	.param .u64 .ptr .align 1 _Z13matvec_kernelPK6item_tPKfPfi_param_0,
	.param .u64 .ptr .align 1 _Z13matvec_kernelPK6item_tPKfPfi_param_1,
	.param .u64 .ptr .align 1 _Z13matvec_kernelPK6item_tPKfPfi_param_2,
	.param .u32 _Z13matvec_kernelPK6item_tPKfPfi_param_3
)
{
	.reg .pred 	%p<2>;
	.reg .b16 	%rs<2>;
	.reg .b32 	%r<9>;
	.reg .b32 	%f<5>;
	.reg .b64 	%rd<13>;

	ld.param.u64 	%rd1, [_Z13matvec_kernelPK6item_tPKfPfi_param_0];
	ld.param.u64 	%rd2, [_Z13matvec_kernelPK6item_tPKfPfi_param_1];
	ld.param.u64 	%rd3, [_Z13matvec_kernelPK6item_tPKfPfi_param_2];
	ld.param.u32 	%r2, [_Z13matvec_kernelPK6item_tPKfPfi_param_3];
	mov.u32 	%r3, %ctaid.x;
	mov.u32 	%r4, %ntid.x;
	mov.u32 	%r5, %tid.x;
	mad.lo.s32 	%r1, %r3, %r4, %r5;
	setp.ge.s32 	%p1, %r1, %r2;
	@%p1 bra 	$L__BB1_2;
	cvta.to.global.u64 	%rd4, %rd1;
	cvta.to.global.u64 	%rd5, %rd2;
	cvta.to.global.u64 	%rd6, %rd3;
	mul.wide.s32 	%rd7, %r1, 8;
	add.s64 	%rd8, %rd4, %rd7;
	ld.global.f32 	%f1, [%rd8];
	ld.global.u32 	%r6, [%rd8+4];
	{ .reg .b16 tmp; mov.b32 {tmp, %rs1}, %r6; }
	cvt.s32.s16 	%r7, %r6;
	mul.wide.s32 	%rd9, %r7, 4;
	add.s64 	%rd10, %rd6, %rd9;
	cvt.s32.s16 	%r8, %rs1;
	mul.wide.s32 	%rd11, %r8, 4;
	add.s64 	%rd12, %rd5, %rd11;
	ld.global.f32 	%f2, [%rd12];
	mul.f32 	%f3, %f1, %f2;
	atom.global.add.f32 	%f4, [%rd10], %f3;
$L__BB1_2:
	ret;

}


// ===== COMPILED SASS (sm_100) =====

	.target	sm_100

	.elftype	@"ET_EXEC"


//--------------------- .note.nv.tkinfo           --------------------------
	.section	.note.nv.tkinfo,"",@"SHT_NOTE"
	.sectionflags	@"SHF_NOTE_NV_TKINFO"
	.tkinfo
        /*0018*/ 	.word	0x00000002
        /*0030*/ 	.string	""
        /*0030*/ 	.string	"ptxas"
        /*0030*/ 	.string	"Cuda compilation tools, release 13.0, V13.0.88"
        /*0030*/ 	.string	"Build cuda_13.0.r13.0/compiler.36424714_0"
        /*0030*/ 	.string	"-arch sm_100 -m 64 "



//--------------------- .note.nv.cuinfo           --------------------------
	.section	.note.nv.cuinfo,"",@"SHT_NOTE"
	.sectionflags	@"SHF_NOTE_NV_CUINFO"
        /*0018*/ 	.short	0x0002
        /*001a*/ 	.short	0x0064
        /*001c*/ 	.short	0x0082
	.zero		2


//--------------------- .nv.info                  --------------------------
	.section	.nv.info,"",@"SHT_CUDA_INFO"
	.align	4


	//----- nvinfo : EIATTR_REGCOUNT
	.align		4
        /*0000*/ 	.byte	0x04, 0x2f
        /*0002*/ 	.short	(.L_1 - .L_0)
	.align		4
.L_0:
        /*0004*/ 	.word	index@(_Z19compress_mat_kernelPKfP6item_tiiPi)
        /*0008*/ 	.word	0x0000000d


	//----- nvinfo : EIATTR_FRAME_SIZE
	.align		4
.L_1:
        /*000c*/ 	.byte	0x04, 0x11
        /*000e*/ 	.short	(.L_3 - .L_2)
	.align		4
.L_2:
        /*0010*/ 	.word	index@(_Z19compress_mat_kernelPKfP6item_tiiPi)
        /*0014*/ 	.word	0x00000000


	//----- nvinfo : EIATTR_REGCOUNT
	.align		4
.L_3:
        /*0018*/ 	.byte	0x04, 0x2f
        /*001a*/ 	.short	(.L_5 - .L_4)
	.align		4
.L_4:
        /*001c*/ 	.word	index@(_Z13matvec_kernelPK6item_tPKfPfi)
        /*0020*/ 	.word	0x0000000c


	//----- nvinfo : EIATTR_FRAME_SIZE
	.align		4
.L_5:
        /*0024*/ 	.byte	0x04, 0x11
        /*0026*/ 	.short	(.L_7 - .L_6)
	.align		4
.L_6:
        /*0028*/ 	.word	index@(_Z13matvec_kernelPK6item_tPKfPfi)
        /*002c*/ 	.word	0x00000000


	//----- nvinfo : EIATTR_MIN_STACK_SIZE
	.align		4
.L_7:
        /*0030*/ 	.byte	0x04, 0x12
        /*0032*/ 	.short	(.L_9 - .L_8)
	.align		4
.L_8:
        /*0034*/ 	.word	index@(_Z13matvec_kernelPK6item_tPKfPfi)
        /*0038*/ 	.word	0x00000000


	//----- nvinfo : EIATTR_MIN_STACK_SIZE
	.align		4
.L_9:
        /*003c*/ 	.byte	0x04, 0x12
        /*003e*/ 	.short	(.L_11 - .L_10)
	.align		4
.L_10:
        /*0040*/ 	.word	index@(_Z19compress_mat_kernelPKfP6item_tiiPi)
        /*0044*/ 	.word	0x00000000
.L_11:


//--------------------- .nv.compat                --------------------------
	.section	.nv.compat,"",@"SHT_CUDA_COMPAT_INFO"
	.align	4
        /*0000*/ 	.byte	0x02, 0x09, 0x00, 0x00, 0x02, 0x02, 0x01, 0x00, 0x02, 0x05, 0x05, 0x00, 0x03, 0x07, 0x01, 0x01
        /*0010*/ 	.byte	0x02, 0x03, 0x00, 0x00, 0x02, 0x06, 0x01, 0x00, 0x04, 0x0b, 0x08, 0x00, 0x09, 0x00, 0x00, 0x00
        /*0020*/ 	.byte	0x00, 0x00, 0x00, 0x00


//--------------------- .nv.info._Z13matvec_kernelPK6item_tPKfPfi --------------------------
	.section	.nv.info._Z13matvec_kernelPK6item_tPKfPfi,"",@"SHT_CUDA_INFO"
	.sectionflags	@""
	.align	4


	//----- nvinfo : EIATTR_CUDA_API_VERSION
	.align		4
        /*0000*/ 	.byte	0x04, 0x37
        /*0002*/ 	.short	(.L_13 - .L_12)
.L_12:
        /*0004*/ 	.word	0x00000082


	//----- nvinfo : EIATTR_KPARAM_INFO
	.align		4
.L_13:
        /*0008*/ 	.byte	0x04, 0x17
        /*000a*/ 	.short	(.L_15 - .L_14)
.L_14:
        /*000c*/ 	.word	0x00000000
        /*0010*/ 	.short	0x0003
        /*0012*/ 	.short	0x0018
        /*0014*/ 	.byte	0x00, 0xf0, 0x11, 0x00


	//----- nvinfo : EIATTR_KPARAM_INFO
	.align		4
.L_15:
        /*0018*/ 	.byte	0x04, 0x17
        /*001a*/ 	.short	(.L_17 - .L_16)
.L_16:
        /*001c*/ 	.word	0x00000000
        /*0020*/ 	.short	0x0002
        /*0022*/ 	.short	0x0010
        /*0024*/ 	.byte	0x00, 0xf5, 0x21, 0x00


	//----- nvinfo : EIATTR_KPARAM_INFO
	.align		4
.L_17:
        /*0028*/ 	.byte	0x04, 0x17
        /*002a*/ 	.short	(.L_19 - .L_18)
.L_18:
        /*002c*/ 	.word	0x00000000
        /*0030*/ 	.short	0x0001
        /*0032*/ 	.short	0x0008
        /*0034*/ 	.byte	0x00, 0xf5, 0x21, 0x00


	//----- nvinfo : EIATTR_KPARAM_INFO
	.align		4
.L_19:
        /*0038*/ 	.byte	0x04, 0x17
        /*003a*/ 	.short	(.L_21 - .L_20)
.L_20:
        /*003c*/ 	.word	0x00000000
        /*0040*/ 	.short	0x0000
        /*0042*/ 	.short	0x0000
        /*0044*/ 	.byte	0x00, 0xf5, 0x21, 0x00


	//----- nvinfo : EIATTR_SPARSE_MMA_MASK
	.align		4
.L_21:
        /*0048*/ 	.byte	0x03, 0x50
        /*004a*/ 	.short	0x0000


	//----- nvinfo : EIATTR_MAXREG_COUNT
	.align		4
        /*004c*/ 	.byte	0x03, 0x1b
        /*004e*/ 	.short	0x00ff


	//----- nvinfo : EIATTR_MERCURY_ISA_VERSION
	.align		4
        /*0050*/ 	.byte	0x03, 0x5f
        /*0052*/ 	.short	0x0101


	//----- nvinfo : EIATTR_VRC_CTA_INIT_COUNT
	.align		4
        /*0054*/ 	.byte	0x02, 0x4a
	.zero		1
	.zero		1


	//----- nvinfo : EIATTR_EXIT_INSTR_OFFSETS
	.align		4
        /*0058*/ 	.byte	0x04, 0x1c
        /*005a*/ 	.short	(.L_23 - .L_22)


	//   ....[0]....
.L_22:
        /*005c*/ 	.word	0x00000070


	//   ....[1]....
        /*0060*/ 	.word	0x00000160


	//----- nvinfo : EIATTR_CBANK_PARAM_SIZE
	.align		4
.L_23:
        /*0064*/ 	.byte	0x03, 0x19
        /*0066*/ 	.short	0x001c


	//----- nvinfo : EIATTR_PARAM_CBANK
	.align		4
        /*0068*/ 	.byte	0x04, 0x0a
        /*006a*/ 	.short	(.L_25 - .L_24)
	.align		4
.L_24:
        /*006c*/ 	.word	index@(.nv.constant0._Z13matvec_kernelPK6item_tPKfPfi)
        /*0070*/ 	.short	0x0380
        /*0072*/ 	.short	0x001c


	//----- nvinfo : EIATTR_SW_WAR
	.align		4
.L_25:
        /*0074*/ 	.byte	0x04, 0x36
        /*0076*/ 	.short	(.L_27 - .L_26)
.L_26:
        /*0078*/ 	.word	0x00000008
.L_27:


//--------------------- .nv.info._Z19compress_mat_kernelPKfP6item_tiiPi --------------------------
	.section	.nv.info._Z19compress_mat_kernelPKfP6item_tiiPi,"",@"SHT_CUDA_INFO"
	.sectionflags	@""
	.align	4


	//----- nvinfo : EIATTR_CUDA_API_VERSION
	.align		4
        /*0000*/ 	.byte	0x04, 0x37
        /*0002*/ 	.short	(.L_29 - .L_28)
.L_28:
        /*0004*/ 	.word	0x00000082


	//----- nvinfo : EIATTR_KPARAM_INFO
	.align		4
.L_29:
        /*0008*/ 	.byte	0x04, 0x17
        /*000a*/ 	.short	(.L_31 - .L_30)
.L_30:
        /*000c*/ 	.word	0x00000000
        /*0010*/ 	.short	0x0004
        /*0012*/ 	.short	0x0018
        /*0014*/ 	.byte	0x00, 0xf5, 0x21, 0x00


	//----- nvinfo : EIATTR_KPARAM_INFO
	.align		4
.L_31:
        /*0018*/ 	.byte	0x04, 0x17
        /*001a*/ 	.short	(.L_33 - .L_32)
.L_32:
        /*001c*/ 	.word	0x00000000
        /*0020*/ 	.short	0x0003
        /*0022*/ 	.short	0x0014
        /*0024*/ 	.byte	0x00, 0xf0, 0x11, 0x00


	//----- nvinfo : EIATTR_KPARAM_INFO
	.align		4
.L_33:
        /*0028*/ 	.byte	0x04, 0x17
        /*002a*/ 	.short	(.L_35 - .L_34)
.L_34:
        /*002c*/ 	.word	0x00000000
        /*0030*/ 	.short	0x0002
        /*0032*/ 	.short	0x0010
        /*0034*/ 	.byte	0x00, 0xf0, 0x11, 0x00


	//----- nvinfo : EIATTR_KPARAM_INFO
	.align		4
.L_35:
        /*0038*/ 	.byte	0x04, 0x17
        /*003a*/ 	.short	(.L_37 - .L_36)
.L_36:
        /*003c*/ 	.word	0x00000000
        /*0040*/ 	.short	0x0001
        /*0042*/ 	.short	0x0008
        /*0044*/ 	.byte	0x00, 0xf5, 0x21, 0x00


	//----- nvinfo : EIATTR_KPARAM_INFO
	.align		4
.L_37:
        /*0048*/ 	.byte	0x04, 0x17
        /*004a*/ 	.short	(.L_39 - .L_38)
.L_38:
        /*004c*/ 	.word	0x00000000
        /*0050*/ 	.short	0x0000
        /*0052*/ 	.short	0x0000
        /*0054*/ 	.byte	0x00, 0xf5, 0x21, 0x00


	//----- nvinfo : EIATTR_SPARSE_MMA_MASK
	.align		4
.L_39:
        /*0058*/ 	.byte	0x03, 0x50
        /*005a*/ 	.short	0x0000


	//----- nvinfo : EIATTR_MAXREG_COUNT
	.align		4
        /*005c*/ 	.byte	0x03, 0x1b
        /*005e*/ 	.short	0x00ff


	//----- nvinfo : EIATTR_NUM_BARRIERS
	.align		4
        /*0060*/ 	.byte	0x02, 0x4c
        /*0062*/ 	.byte	0x01
	.zero		1


	//----- nvinfo : EIATTR_MERCURY_ISA_VERSION
	.align		4
        /*0064*/ 	.byte	0x03, 0x5f
        /*0066*/ 	.short	0x0101


	//----- nvinfo : EIATTR_INT_WARP_WIDE_INSTR_OFFSETS
	.align		4
        /*0068*/ 	.byte	0x04, 0x31
        /*006a*/ 	.short	(.L_41 - .L_40)


	//   ....[0]....
.L_40:
        /*006c*/ 	.word	0x000001e0


	//   ....[1]....
        /*0070*/ 	.word	0x00000270


	//   ....[2]....
        /*0074*/ 	.word	0x00000330


	//   ....[3]....
        /*0078*/ 	.word	0x000003d0


	//----- nvinfo : EIATTR_VRC_CTA_INIT_COUNT
	.align		4
.L_41:
        /*007c*/ 	.byte	0x02, 0x4a
	.zero		1
	.zero		1


	//----- nvinfo : EIATTR_EXIT_INSTR_OFFSETS
	.align		4
        /*0080*/ 	.byte	0x04, 0x1c
        /*0082*/ 	.short	(.L_43 - .L_42)


	//   ....[0]....
.L_42:
        /*0084*/ 	.word	0x00000120


	//   ....[1]....
        /*0088*/ 	.word	0x00000430


	//   ....[2]....
        /*008c*/ 	.word	0x000004e0


	//----- nvinfo : EIATTR_CRS_STACK_SIZE
	.align		4
.L_43:
        /*0090*/ 	.byte	0x04, 0x1e
        /*0092*/ 	.short	(.L_45 - .L_44)
.L_44:
        /*0094*/ 	.word	0x00000000


	//----- nvinfo : EIATTR_CBANK_PARAM_SIZE
	.align		4
.L_45:
        /*0098*/ 	.byte	0x03, 0x19
        /*009a*/ 	.short	0x0020


	//----- nvinfo : EIATTR_PARAM_CBANK
	.align		4
        /*009c*/ 	.byte	0x04, 0x0a
        /*009e*/ 	.short	(.L_47 - .L_46)
	.align		4
.L_46:
        /*00a0*/ 	.word	index@(.nv.constant0._Z19compress_mat_kernelPKfP6item_tiiPi)
        /*00a4*/ 	.short	0x0380
        /*00a6*/ 	.short	0x0020


	//----- nvinfo : EIATTR_SW_WAR
	.align		4
.L_47:
        /*00a8*/ 	.byte	0x04, 0x36
        /*00aa*/ 	.short	(.L_49 - .L_48)
.L_48:
        /*00ac*/ 	.word	0x00000008
.L_49:


//--------------------- .nv.callgraph             --------------------------
	.section	.nv.callgraph,"",@"SHT_CUDA_CALLGRAPH"
	.align	4
	.sectionentsize	8
	.align		4
        /*0000*/ 	.word	0x00000000
	.align		4
        /*0004*/ 	.word	0xffffffff
	.align		4
        /*0008*/ 	.word	0x00000000
	.align		4
        /*000c*/ 	.word	0xfffffffe
	.align		4
        /*0010*/ 	.word	0x00000000
	.align		4
        /*0014*/ 	.word	0xfffffffd
	.align		4
        /*0018*/ 	.word	0x00000000
	.align		4
        /*001c*/ 	.word	0xfffffffc


//--------------------- .text._Z13matvec_kernelPK6item_tPKfPfi --------------------------
	.section	.text._Z13matvec_kernelPK6item_tPKfPfi,"ax",@progbits
	.align	128
        .global         _Z13matvec_kernelPK6item_tPKfPfi
        .type           _Z13matvec_kernelPK6item_tPKfPfi,@function
        .size           _Z13matvec_kernelPK6item_tPKfPfi,(.L_x_6 - _Z13matvec_kernelPK6item_tPKfPfi)
        .other          _Z13matvec_kernelPK6item_tPKfPfi,@"STO_CUDA_ENTRY STV_DEFAULT"
_Z13matvec_kernelPK6item_tPKfPfi:
.text._Z13matvec_kernelPK6item_tPKfPfi:
[----:B------:R-:W-:Y:S01]  /*0000*/  LDC R1, c[0x0][0x37c] ;  /* 0x0000df00ff017b82 */ /* 0x000fe20000000800 */
[----:B------:R-:W0:Y:S07]  /*0010*/  S2R R0, SR_TID.X ;  /* 0x0000000000007919 */ /* 0x000e2e0000002100 */
[----:B------:R-:W0:Y:S01]  /*0020*/  S2UR UR4, SR_CTAID.X ;  /* 0x00000000000479c3 */ /* 0x000e220000002500 */
[----:B------:R-:W1:Y:S07]  /*0030*/  LDCU UR5, c[0x0][0x398] ;  /* 0x00007300ff0577ac */ /* 0x000e6e0008000800 */
[----:B------:R-:W0:Y:S02]  /*0040*/  LDC R5, c[0x0][0x360] ;  /* 0x0000d800ff057b82 */ /* 0x000e240000000800 */
[----:B0-----:R-:W-:-:S05]  /*0050*/  IMAD R5, R5, UR4, R0 ;  /* 0x0000000405057c24 */ /* 0x001fca000f8e0200 */
[----:B-1----:R-:W-:-:S13]  /*0060*/  ISETP.GE.AND P0, PT, R5, UR5, PT ;  /* 0x0000000505007c0c */ /* 0x002fda000bf06270 */
[----:B------:R-:W-:Y:S05]  /*0070*/  @P0 EXIT ;  /* 0x000000000000094d */ /* 0x000fea0003800000 */
[----:B------:R-:W0:Y:S01]  /*0080*/  LDC.64 R2, c[0x0][0x380] ;  /* 0x0000e000ff027b82 */ /* 0x000e220000000a00 */
[----:B------:R-:W1:Y:S07]  /*0090*/  LDCU.64 UR4, c[0x0][0x358] ;  /* 0x00006b00ff0477ac */ /* 0x000e6e0008000a00 */
[----:B------:R-:W2:Y:S01]  /*00a0*/  LDC.64 R6, c[0x0][0x388] ;  /* 0x0000e200ff067b82 */ /* 0x000ea20000000a00 */
[----:B0-----:R-:W-:-:S05]  /*00b0*/  IMAD.WIDE R2, R5, 0x8, R2 ;  /* 0x0000000805027825 */ /* 0x001fca00078e0202 */
[----:B-1----:R-:W3:Y:S04]  /*00c0*/  LDG.E R8, desc[UR4][R2.64+0x4] ;  /* 0x0000040402087981 */ /* 0x002ee8000c1e1900 */
[----:B------:R-:W4:Y:S01]  /*00d0*/  LDG.E R0, desc[UR4][R2.64] ;  /* 0x0000000402007981 */ /* 0x000f22000c1e1900 */
[----:B---3--:R-:W-:-:S05]  /*00e0*/  PRMT R5, R8, 0xbb32, RZ ;  /* 0x0000bb3208057816 */ /* 0x008fca00000000ff */
[----:B--2---:R-:W-:Y:S02]  /*00f0*/  IMAD.WIDE R6, R5, 0x4, R6 ;  /* 0x0000000405067825 */ /* 0x004fe400078e0206 */
[----:B------:R-:W0:Y:S04]  /*0100*/  LDC.64 R4, c[0x0][0x390] ;  /* 0x0000e400ff047b82 */ /* 0x000e280000000a00 */
[----:B------:R-:W4:Y:S01]  /*0110*/  LDG.E R7, desc[UR4][R6.64] ;  /* 0x0000000406077981 */ /* 0x000f22000c1e1900 */
[----:B------:R-:W-:-:S05]  /*0120*/  PRMT R9, R8, 0x9910, RZ ;  /* 0x0000991008097816 */ /* 0x000fca00000000ff */
[----:B0-----:R-:W-:-:S04]  /*0130*/  IMAD.WIDE R4, R9, 0x4, R4 ;  /* 0x0000000409047825 */ /* 0x001fc800078e0204 */
[----:B----4-:R-:W-:-:S05]  /*0140*/  FMUL R9, R0, R7 ;  /* 0x0000000700097220 */ /* 0x010fca0000400000 */
[----:B------:R-:W-:Y:S01]  /*0150*/  REDG.E.ADD.F32.FTZ.RN.STRONG.GPU desc[UR4][R4.64], R9 ;  /* 0x00000009040079a6 */ /* 0x000fe2000c12f304 */
[----:B------:R-:W-:Y:S05]  /*0160*/  EXIT ;  /* 0x000000000000794d */ /* 0x000fea0003800000 */
.L_x_0:
[----:B------:R-:W-:-:S00]  /*0170*/  BRA `(.L_x_0) ;  /* 0xfffffffc00fc7947 */ /* 0x000fc0000383ffff */
[----:B------:R-:W-:-:S00]  /*0180*/  NOP ;  /* 0x0000000000007918 */ /* 0x000fc00000000000 */
[----:B------:R-:W-:-:S00]  /*0190*/  NOP ;  /* 0x0000000000007918 */ /* 0x000fc00000000000 */
[----:B------:R-:W-:-:S00]  /*01a0*/  NOP ;  /* 0x0000000000007918 */ /* 0x000fc00000000000 */
[----:B------:R-:W-:-:S00]  /*01b0*/  NOP ;  /* 0x0000000000007918 */ /* 0x000fc00000000000 */
[----:B------:R-:W-:-:S00]  /*01c0*/  NOP ;  /* 0x0000000000007918 */ /* 0x000fc00000000000 */
[----:B------:R-:W-:-:S00]  /*01d0*/  NOP ;  /* 0x0000000000007918 */ /* 0x000fc00000000000 */
[----:B------:R-:W-:-:S00]  /*01e0*/  NOP ;  /* 0x0000000000007918 */ /* 0x000fc00000000000 */
[----:B------:R-:W-:-:S00]  /*01f0*/  NOP ;  /* 0x0000000000007918 */ /* 0x000fc00000000000 */
.L_x_6:


//--------------------- .text._Z19compress_mat_kernelPKfP6item_tiiPi --------------------------
	.section	.text._Z19compress_mat_kernelPKfP6item_tiiPi,"ax",@progbits
	.align	128
        .global         _Z19compress_mat_kernelPKfP6item_tiiPi
        .type           _Z19compress_mat_kernelPKfP6item_tiiPi,@function
        .size           _Z19compress_mat_kernelPKfP6item_tiiPi,(.L_x_7 - _Z19compress_mat_kernelPKfP6item_tiiPi)
        .other          _Z19compress_mat_kernelPKfP6item_tiiPi,@"STO_CUDA_ENTRY STV_DEFAULT"
_Z19compress_mat_kernelPKfP6item_tiiPi:
.text._Z19compress_mat_kernelPKfP6item_tiiPi:
[----:B------:R-:W-:Y:S01]  /*0000*/  LDC R1, c[0x0][0x37c] ;  /* 0x0000df00ff017b82 */ /* 0x000fe20000000800 */
[----:B------:R-:W0:Y:S07]  /*0010*/  S2R R7, SR_TID.Y ;  /* 0x0000000000077919 */ /* 0x000e2e0000002200 */
[----:B------:R-:W1:Y:S01]  /*0020*/  LDC R3, c[0x0][0x360] ;  /* 0x0000d800ff037b82 */ /* 0x000e620000000800 */
[----:B------:R-:W2:Y:S01]  /*0030*/  LDCU.64 UR8, c[0x0][0x390] ;  /* 0x00007200ff0877ac */ /* 0x000ea20008000a00 */
[----:B------:R-:W1:Y:S06]  /*0040*/  S2R R2, SR_TID.X ;  /* 0x0000000000027919 */ /* 0x000e6c0000002100 */
[----:B------:R-:W1:Y:S08]  /*0050*/  S2UR UR4, SR_CTAID.X ;  /* 0x00000000000479c3 */ /* 0x000e700000002500 */
[----:B------:R-:W3:Y:S08]  /*0060*/  S2UR UR5, SR_CTAID.Y ;  /* 0x00000000000579c3 */ /* 0x000ef00000002600 */
[----:B------:R-:W3:Y:S01]  /*0070*/  LDC R0, c[0x0][0x364] ;  /* 0x0000d900ff007b82 */ /* 0x000ee20000000800 */
[----:B0-----:R-:W-:Y:S01]  /*0080*/  ISETP.NE.AND P1, PT, R7, RZ, PT ;  /* 0x000000ff0700720c */ /* 0x001fe20003f25270 */
[----:B-1----:R-:W-:-:S12]  /*0090*/  IMAD R3, R3, UR4, R2 ;  /* 0x0000000403037c24 */ /* 0x002fd8000f8e0202 */
[----:B------:R-:W0:Y:S01]  /*00a0*/  @!P1 S2R R5, SR_CgaCtaId ;  /* 0x0000000000059919 */ /* 0x000e220000008800 */
[----:B------:R-:W-:Y:S01]  /*00b0*/  @!P1 MOV R2, 0x400 ;  /* 0x0000040000029802 */ /* 0x000fe20000000f00 */
[----:B---3--:R-:W-:-:S05]  /*00c0*/  IMAD R0, R0, UR5, R7 ;  /* 0x0000000500007c24 */ /* 0x008fca000f8e0207 */
[----:B--2---:R-:W-:-:S04]  /*00d0*/  ISETP.GE.AND P0, PT, R0, UR9, PT ;  /* 0x0000000900007c0c */ /* 0x004fc8000bf06270 */
[----:B------:R-:W-:Y:S02]  /*00e0*/  ISETP.GE.OR P0, PT, R3, UR8, P0 ;  /* 0x0000000803007c0c */ /* 0x000fe40008706670 */
[----:B0-----:R-:W-:-:S05]  /*00f0*/  @!P1 LEA R2, R5, R2, 0x18 ;  /* 0x0000000205029211 */ /* 0x001fca00078ec0ff */
[----:B------:R0:W-:Y:S01]  /*0100*/  @!P1 STS [R2], RZ ;  /* 0x000000ff02009388 */ /* 0x0001e20000000800 */
[----:B------:R-:W-:Y:S06]  /*0110*/  BAR.SYNC.DEFER_BLOCKING 0x0 ;  /* 0x0000000000007b1d */ /* 0x000fec0000010000 */
[----:B------:R-:W-:Y:S05]  /*0120*/  @P0 EXIT ;  /* 0x000000000000094d */ /* 0x000fea0003800000 */
[----:B------:R-:W1:Y:S01]  /*0130*/  LDC.64 R4, c[0x0][0x380] ;  /* 0x0000e000ff047b82 */ /* 0x000e620000000a00 */
[----:B------:R-:W0:Y:S01]  /*0140*/  LDCU.64 UR6, c[0x0][0x358] ;  /* 0x00006b00ff0677ac */ /* 0x000e220008000a00 */
[----:B------:R-:W-:-:S04]  /*0150*/  IMAD R7, R3, UR9, R0 ;  /* 0x0000000903077c24 */ /* 0x000fc8000f8e0200 */
[----:B-1----:R-:W-:-:S05]  /*0160*/  IMAD.WIDE R4, R7, 0x4, R4 ;  /* 0x0000000407047825 */ /* 0x002fca00078e0204 */
[----:B0-----:R-:W2:Y:S01]  /*0170*/  LDG.E R2, desc[UR6][R4.64] ;  /* 0x0000000604027981 */ /* 0x001ea2000c1e1900 */
[----:B------:R-:W-:Y:S01]  /*0180*/  BSSY.RECONVERGENT B0, `(.L_x_1) ;  /* 0x0000012000007945 */ /* 0x000fe20003800200 */
[----:B------:R-:W-:Y:S01]  /*0190*/  IMAD.MOV.U32 R6, RZ, RZ, -0x1 ;  /* 0xffffffffff067424 */ /* 0x000fe200078e00ff */
[----:B--2---:R-:W-:-:S13]  /*01a0*/  FSETP.NEU.AND P0, PT, R2, RZ, PT ;  /* 0x000000ff0200720b */ /* 0x004fda0003f0d000 */
[----:B------:R-:W-:Y:S05]  /*01b0*/  @!P0 BRA `(.L_x_2) ;  /* 0x0000000000388947 */ /* 0x000fea0003800000 */
[----:B------:R-:W0:Y:S01]  /*01c0*/  S2R R6, SR_LANEID ;  /* 0x0000000000067919 */ /* 0x000e220000000000 */
[----:B------:R-:W1:Y:S01]  /*01d0*/  S2UR UR5, SR_CgaCtaId ;  /* 0x00000000000579c3 */ /* 0x000e620000008800 */
[----:B------:R-:W-:Y:S01]  /*01e0*/  VOTEU.ANY UR8, UPT, PT ;  /* 0x0000000000087886 */ /* 0x000fe200038e0100 */
[----:B------:R-:W-:Y:S01]  /*01f0*/  UMOV UR4, 0x400 ;  /* 0x0000040000047882 */ /* 0x000fe20000000000 */
[----:B------:R-:W0:Y:S08]  /*0200*/  FLO.U32 R5, UR8 ;  /* 0x0000000800057d00 */ /* 0x000e3000080e0000 */
[----:B------:R-:W2:Y:S01]  /*0210*/  POPC R4, UR8 ;  /* 0x0000000800047d09 */ /* 0x000ea20008000000 */
[----:B-1----:R-:W-:Y:S01]  /*0220*/  ULEA UR4, UR5, UR4, 0x18 ;  /* 0x0000000405047291 */ /* 0x002fe2000f8ec0ff */
[----:B0-----:R-:W-:-:S02]  /*0230*/  ISETP.EQ.U32.AND P0, PT, R5, R6, PT ;  /* 0x000000060500720c */ /* 0x001fc40003f02070 */
[----:B------:R-:W0:Y:S11]  /*0240*/  S2R R6, SR_LTMASK ;  /* 0x0000000000067919 */ /* 0x000e360000003900 */
[----:B--2---:R-:W1:Y:S01]  /*0250*/  @P0 ATOMS.ADD R4, [UR4], R4 ;  /* 0x00000004ff04098c */ /* 0x004e620008000004 */
[----:B0-----:R-:W-:-:S03]  /*0260*/  LOP3.LUT R7, R6, UR8, RZ, 0xc0, !PT ;  /* 0x0000000806077c12 */ /* 0x001fc6000f8ec0ff */
[----:B-1----:R-:W0:Y:S01]  /*0270*/  SHFL.IDX PT, R5, R4, R5, 0x1f ;  /* 0x00001f0504057589 */ /* 0x002e2200000e0000 */
[----:B------:R-:W0:Y:S02]  /*0280*/  POPC R6, R7 ;  /* 0x0000000700067309 */ /* 0x000e240000000000 */
[----:B0-----:R-:W-:-:S07]  /*0290*/  IMAD.IADD R6, R5, 0x1, R6 ;  /* 0x0000000105067824 */ /* 0x001fce00078e0206 */
.L_x_2:
[----:B------:R-:W-:Y:S05]  /*02a0*/  BSYNC.RECONVERGENT B0 ;  /* 0x0000000000007941 */ /* 0x000fea0003800200 */
.L_x_1:
[----:B------:R-:W-:Y:S06]  /*02b0*/  BAR.SYNC.DEFER_BLOCKING 0x0 ;  /* 0x0000000000007b1d */ /* 0x000fec0000010000 */
[----:B------:R-:W-:Y:S04]  /*02c0*/  BSSY.RECONVERGENT B0, `(.L_x_3) ;  /* 0x0000014000007945 */ /* 0x000fe80003800200 */
[----:B------:R-:W-:Y:S05]  /*02d0*/  @P1 BRA `(.L_x_4) ;  /* 0x0000000000481947 */ /* 0x000fea0003800000 */
[----:B------:R-:W0:Y:S01]  /*02e0*/  S2UR UR5, SR_CgaCtaId ;  /* 0x00000000000579c3 */ /* 0x000e220000008800 */
[----:B------:R-:W-:Y:S01]  /*02f0*/  UMOV UR4, 0x400 ;  /* 0x0000040000047882 */ /* 0x000fe20000000000 */
[----:B------:R-:W1:Y:S06]  /*0300*/  S2R R9, SR_LANEID ;  /* 0x0000000000097919 */ /* 0x000e6c0000000000 */
[----:B------:R-:W2:Y:S01]  /*0310*/  LDC.64 R4, c[0x0][0x398] ;  /* 0x0000e600ff047b82 */ /* 0x000ea20000000a00 */
[----:B0-----:R-:W-:-:S03]  /*0320*/  ULEA UR4, UR5, UR4, 0x18 ;  /* 0x0000000405047291 */ /* 0x001fc6000f8ec0ff */
[----:B------:R-:W-:Y:S02]  /*0330*/  VOTEU.ANY UR5, UPT, PT ;  /* 0x0000000000057886 */ /* 0x000fe400038e0100 */
[----:B------:R-:W1:Y:S01]  /*0340*/  FLO.U32 R8, UR5 ;  /* 0x0000000500087d00 */ /* 0x000e6200080e0000 */
[----:B------:R-:W-:-:S03]  /*0350*/  UPOPC UR8, UR5 ;  /* 0x00000005000872bf */ /* 0x000fc60008000000 */
[----:B------:R-:W0:Y:S01]  /*0360*/  LDS R7, [UR4] ;  /* 0x00000004ff077984 */ /* 0x000e220008000800 */
[----:B-1----:R-:W-:Y:S02]  /*0370*/  ISETP.EQ.U32.AND P0, PT, R8, R9, PT ;  /* 0x000000090800720c */ /* 0x002fe40003f02070 */
[----:B0-----:R-:W-:-:S11]  /*0380*/  IMAD R9, R7, UR8, RZ ;  /* 0x0000000807097c24 */ /* 0x001fd6000f8e02ff */
[----:B--2---:R-:W2:Y:S01]  /*0390*/  @P0 ATOMG.E.ADD.STRONG.GPU PT, R5, desc[UR6][R4.64], R9 ;  /* 0x80000009040509a8 */ /* 0x004ea200081ef106 */
[----:B------:R-:W0:Y:S02]  /*03a0*/  S2R R10, SR_LTMASK ;  /* 0x00000000000a7919 */ /* 0x000e240000003900 */
[----:B0-----:R-:W-:-:S06]  /*03b0*/  LOP3.LUT R10, R10, UR5, RZ, 0xc0, !PT ;  /* 0x000000050a0a7c12 */ /* 0x001fcc000f8ec0ff */
[----:B------:R-:W0:Y:S01]  /*03c0*/  POPC R10, R10 ;  /* 0x0000000a000a7309 */ /* 0x000e220000000000 */
[----:B--2---:R-:W0:Y:S02]  /*03d0*/  SHFL.IDX PT, R8, R5, R8, 0x1f ;  /* 0x00001f0805087589 */ /* 0x004e2400000e0000 */
[----:B0-----:R-:W-:-:S05]  /*03e0*/  IMAD R7, R7, R10, R8 ;  /* 0x0000000a07077224 */ /* 0x001fca00078e0208 */
[----:B------:R0:W-:Y:S02]  /*03f0*/  STS [UR4+0x4], R7 ;  /* 0x00000407ff007988 */ /* 0x0001e40008000804 */
.L_x_4:
[----:B------:R-:W-:Y:S05]  /*0400*/  BSYNC.RECONVERGENT B0 ;  /* 0x0000000000007941 */ /* 0x000fea0003800200 */
.L_x_3:
[----:B------:R-:W-:Y:S01]  /*0410*/  BAR.SYNC.DEFER_BLOCKING 0x0 ;  /* 0x0000000000007b1d */ /* 0x000fe20000010000 */
[----:B------:R-:W-:-:S13]  /*0420*/  ISETP.NE.AND P0, PT, R6, -0x1, PT ;  /* 0xffffffff0600780c */ /* 0x000fda0003f05270 */
[----:B------:R-:W-:Y:S05]  /*0430*/  @!P0 EXIT ;  /* 0x000000000000894d */ /* 0x000fea0003800000 */
[----:B------:R-:W1:Y:S01]  /*0440*/  S2UR UR5, SR_CgaCtaId ;  /* 0x00000000000579c3 */ /* 0x000e620000008800 */
[----:B------:R-:W-:Y:S01]  /*0450*/  UMOV UR4, 0x400 ;  /* 0x0000040000047882 */ /* 0x000fe20000000000 */
[----:B------:R-:W-:-:S06]  /*0460*/  PRMT R3, R3, 0x5410, R0 ;  /* 0x0000541003037816 */ /* 0x000fcc0000000000 */
[----:B------:R-:W2:Y:S01]  /*0470*/  LDC.64 R4, c[0x0][0x388] ;  /* 0x0000e200ff047b82 */ /* 0x000ea20000000a00 */
[----:B-1----:R-:W-:-:S09]  /*0480*/  ULEA UR4, UR5, UR4, 0x18 ;  /* 0x0000000405047291 */ /* 0x002fd2000f8ec0ff */
[----:B0-----:R-:W0:Y:S02]  /*0490*/  LDS R7, [UR4+0x4] ;  /* 0x00000404ff077984 */ /* 0x001e240008000800 */
[----:B0-----:R-:W-:-:S04]  /*04a0*/  IMAD.IADD R7, R7, 0x1, R6 ;  /* 0x0000000107077824 */ /* 0x001fc800078e0206 */
[----:B--2---:R-:W-:-:S05]  /*04b0*/  IMAD.WIDE R4, R7, 0x8, R4 ;  /* 0x0000000807047825 */ /* 0x004fca00078e0204 */
[----:B------:R-:W-:Y:S04]  /*04c0*/  STG.E desc[UR6][R4.64], R2 ;  /* 0x0000000204007986 */ /* 0x000fe8000c101906 */
[----:B------:R-:W-:Y:S01]  /*04d0*/  STG.E desc[UR6][R4.64+0x4], R3 ;  /* 0x0000040304007986 */ /* 0x000fe2000c101906 */
[----:B------:R-:W-:Y:S05]  /*04e0*/  EXIT ;  /* 0x000000000000794d */ /* 0x000fea0003800000 */
.L_x_5:
        /* <DEDUP_REMOVED lines=9> */
.L_x_7:


//--------------------- .nv.shared.reserved.0     --------------------------
	.section	.nv.shared.reserved.0,"aw",@nobits
	.weak		__nv_reservedSMEM_offset_0_alias
	.size		__nv_reservedSMEM_offset_0_alias, 0, 64
	.other		__nv_reservedSMEM_offset_0_alias,@"STO_CUDA_RESERVED_SHARED STV_DEFAULT"
__nv_reservedSMEM_offset_0_alias:
	.zero		0
	.zero		64


//--------------------- .nv.shared._Z19compress_mat_kernelPKfP6item_tiiPi --------------------------
	.section	.nv.shared._Z19compress_mat_kernelPKfP6item_tiiPi,"aw",@nobits
	.sectionflags	@""
	.align	4
.nv.shared._Z19compress_mat_kernelPKfP6item_tiiPi:
	.zero		1032


//--------------------- .nv.constant0._Z13matvec_kernelPK6item_tPKfPfi --------------------------
	.section	.nv.constant0._Z13matvec_kernelPK6item_tPKfPfi,"a",@progbits
	.sectionflags	@""
	.align	4
.nv.constant0._Z13matvec_kernelPK6item_tPKfPfi:
	.zero		924


//--------------------- .nv.constant0._Z19compress_mat_kernelPKfP6item_tiiPi --------------------------
	.section	.nv.constant0._Z19compress_mat_kernelPKfP6item_tiiPi,"a",@progbits
	.sectionflags	@""
	.align	4
.nv.constant0._Z19compress_mat_kernelPKfP6item_tiiPi:
	.zero		928


//--------------------- SYMBOLS --------------------------

	.type		.nv.reservedSmem.offset0,@object
	.size		.nv.reservedSmem.offset0,0x4
	.type		.nv.reservedSmem.cap,@object
	.size		.nv.reservedSmem.cap,0x4
